	.headerflags	@"EF_CUDA_TEXMODE_UNIFIED EF_CUDA_64BIT_ADDRESS EF_CUDA_SM86 EF_CUDA_VIRTUAL_SM(EF_CUDA_SM86)"
	.elftype	@"ET_EXEC"


//--------------------- .nv.info                  --------------------------
	.section	.nv.info,"",@"SHT_CUDA_INFO"
	.align	4


	//----- nvinfo : EIATTR_REGCOUNT
	.align		4
        /*0000*/ 	.byte	0x04, 0x2f
        /*0002*/ 	.short	(.L_2 - .L_1)
	.align		4
.L_1:
        /*0004*/ 	.word	index@(triton__0d1d2de)
        /*0008*/ 	.word	0x0000000f


	//----- nvinfo : EIATTR_MAX_STACK_SIZE
	.align		4
.L_2:
        /*000c*/ 	.byte	0x04, 0x23
        /*000e*/ 	.short	(.L_4 - .L_3)
	.align		4
.L_3:
        /*0010*/ 	.word	index@(triton__0d1d2de)
        /*0014*/ 	.word	0x00000000


	//----- nvinfo : EIATTR_MIN_STACK_SIZE
	.align		4
.L_4:
        /*0018*/ 	.byte	0x04, 0x12
        /*001a*/ 	.short	(.L_6 - .L_5)
	.align		4
.L_5:
        /*001c*/ 	.word	index@(triton__0d1d2de)
        /*0020*/ 	.word	0x00000000


	//----- nvinfo : EIATTR_FRAME_SIZE
	.align		4
.L_6:
        /*0024*/ 	.byte	0x04, 0x11
        /*0026*/ 	.short	(.L_8 - .L_7)
	.align		4
.L_7:
        /*0028*/ 	.word	index@(triton__0d1d2de)
        /*002c*/ 	.word	0x00000000
.L_8:


//--------------------- .nv.info.triton__0d1d2de  --------------------------
	.section	.nv.info.triton__0d1d2de,"",@"SHT_CUDA_INFO"
	.align	4


	//----- nvinfo : EIATTR_CUDA_API_VERSION
	.align		4
        /*0000*/ 	.byte	0x04, 0x37
        /*0002*/ 	.short	(.L_10 - .L_9)
.L_9:
        /*0004*/ 	.word	0x0000007b


	//----- nvinfo : EIATTR_SW2861232_WAR
	.align		4
.L_10:
        /*0008*/ 	.byte	0x01, 0x35
	.zero		2


	//----- nvinfo : EIATTR_PARAM_CBANK
	.align		4
        /*000c*/ 	.byte	0x04, 0x0a
        /*000e*/ 	.short	(.L_12 - .L_11)
	.align		4
.L_11:
        /*0010*/ 	.word	index@(.nv.constant0.triton__0d1d2de)
        /*0014*/ 	.short	0x0160
        /*0016*/ 	.short	0x0014


	//----- nvinfo : EIATTR_CBANK_PARAM_SIZE
	.align		4
.L_12:
        /*0018*/ 	.byte	0x03, 0x19
        /*001a*/ 	.short	0x0014


	//----- nvinfo : EIATTR_KPARAM_INFO
	.align		4
        /*001c*/ 	.byte	0x04, 0x17
        /*001e*/ 	.short	(.L_14 - .L_13)
.L_13:
        /*0020*/ 	.word	0x00000000
        /*0024*/ 	.short	0x0002
        /*0026*/ 	.short	0x0010
        /*0028*/ 	.byte	0x00, 0xf0, 0x11, 0x00


	//----- nvinfo : EIATTR_KPARAM_INFO
	.align		4
.L_14:
        /*002c*/ 	.byte	0x04, 0x17
        /*002e*/ 	.short	(.L_16 - .L_15)
.L_15:
        /*0030*/ 	.word	0x00000000
        /*0034*/ 	.short	0x0001
        /*0036*/ 	.short	0x0008
        /*0038*/ 	.byte	0x00, 0xf0, 0x21, 0x00


	//----- nvinfo : EIATTR_KPARAM_INFO
	.align		4
.L_16:
        /*003c*/ 	.byte	0x04, 0x17
        /*003e*/ 	.short	(.L_18 - .L_17)
.L_17:
        /*0040*/ 	.word	0x00000000
        /*0044*/ 	.short	0x0000
        /*0046*/ 	.short	0x0000
        /*0048*/ 	.byte	0x00, 0xf0, 0x21, 0x00


	//----- nvinfo : EIATTR_MAXREG_COUNT
	.align		4
.L_18:
        /*004c*/ 	.byte	0x03, 0x1b
        /*004e*/ 	.short	0x00ff


	//----- nvinfo : EIATTR_EXIT_INSTR_OFFSETS
	.align		4
        /*0050*/ 	.byte	0x04, 0x1c
        /*0052*/ 	.short	(.L_20 - .L_19)


	//   ....[0]....
.L_19:
        /*0054*/ 	.word	0x00000500


	//----- nvinfo : EIATTR_MAX_THREADS
	.align		4
.L_20:
        /*0058*/ 	.byte	0x04, 0x05
        /*005a*/ 	.short	(.L_22 - .L_21)
.L_21:
        /*005c*/ 	.word	0x00000100
        /*0060*/ 	.word	0x00000001
        /*0064*/ 	.word	0x00000001


	//----- nvinfo : EIATTR_CRS_STACK_SIZE
	.align		4
.L_22:
        /*0068*/ 	.byte	0x04, 0x1e
        /*006a*/ 	.short	(.L_24 - .L_23)
.L_23:
        /*006c*/ 	.word	0x00000000
.L_24:


//--------------------- .nv.rel.action            --------------------------
	.section	.nv.rel.action,"",@"SHT_CUDA_RELOCINFO"
	.align	8
	.sectionentsize	8
        /*0000*/ 	.byte	0x73, 0x00, 0x00, 0x00, 0x00, 0x00, 0x00, 0x00, 0x00, 0x00, 0x00, 0x11, 0x25, 0x00, 0x05, 0x36


//--------------------- .nv.constant0.triton__0d1d2de --------------------------
	.section	.nv.constant0.triton__0d1d2de,"a",@progbits
	.align	4
.nv.constant0.triton__0d1d2de:
	.zero		372


//--------------------- .text.triton__0d1d2de     --------------------------
	.section	.text.triton__0d1d2de,"ax",@progbits
	.sectioninfo	@"SHI_REGISTERS=15"
	.align	128
        .global         triton__0d1d2de
        .type           triton__0d1d2de,@function
        .size           triton__0d1d2de,(.L_x_7 - triton__0d1d2de)
        .other          triton__0d1d2de,@"STO_CUDA_ENTRY STV_DEFAULT"
triton__0d1d2de:
.text.triton__0d1d2de:
[----:B------:R-:W-:-:S02]  /*0000*/  MOV R1, c[0x0][0x28] ;  /* 0x00000a0000017a02 */ /* 0x000fc40000000f00 */
[----:B------:R-:W0:Y:S01]  /*0010*/  S2R R0, SR_TID.X ;  /* 0x0000000000007919 */ /* 0x000e220000002100 */
[----:B------:R-:W-:Y:S01]  /*0020*/  MOV R7, 0x2 ;  /* 0x0000000200077802 */ /* 0x000fe20000000f00 */
[----:B------:R-:W-:Y:S02]  /*0030*/  ULDC.64 UR4, c[0x0][0x118] ;  /* 0x0000460000047ab9 */ /* 0x000fe40000000a00 */
[----:B------:R-:W1:Y:S01]  /*0040*/  S2R R3, SR_CTAID.X ;  /* 0x0000000000037919 */ /* 0x000e620000002500 */
[----:B0-----:R-:W-:-:S04]  /*0050*/  SHF.L.U32 R0, R0, 0x1, RZ ;  /* 0x0000000100007819 */ /* 0x001fc800000006ff */
[----:B------:R-:W-:-:S04]  /*0060*/  LOP3.LUT R0, R0, 0x1fe, RZ, 0xc0, !PT ;  /* 0x000001fe00007812 */ /* 0x000fc800078ec0ff */
[----:B-1----:R-:W-:-:S05]  /*0070*/  LEA R0, R3, R0, 0x9 ;  /* 0x0000000003007211 */ /* 0x002fca00078e48ff */
[----:B------:R-:W-:-:S05]  /*0080*/  IMAD.WIDE R2, R0, R7, c[0x0][0x160] ;  /* 0x0000580000027625 */ /* 0x000fca00078e0207 */
[----:B------:R-:W2:Y:S01]  /*0090*/  LDG.E R5, [R2.64] ;  /* 0x0000000402057981 */ /* 0x000ea2000c1e1900 */
[----:B------:R-:W-:-:S06]  /*00a0*/  IMAD.WIDE R6, R0, R7, c[0x0][0x168] ;  /* 0x00005a0000067625 */ /* 0x000fcc00078e0207 */
[----:B------:R-:W3:Y:S01]  /*00b0*/  LDG.E R6, [R6.64] ;  /* 0x0000000406067981 */ /* 0x000ee2000c1e1900 */
[----:B------:R-:W-:Y:S01]  /*00c0*/  BSSY B0, `(.L_x_0) ;  /* 0x0000023000007945 */ /* 0x000fe20003800000 */
[C---:B--2---:R-:W-:Y:S02]  /*00d0*/  SHF.L.U32 R4, R5.reuse, 0x10, RZ ;  /* 0x0000001005047819 */ /* 0x044fe400000006ff */
[----:B------:R-:W-:-:S03]  /*00e0*/  PRMT R5, R5, 0x7632, R5 ;  /* 0x0000763205057816 */ /* 0x000fc60000000005 */
[----:B------:R-:W-:Y:S01]  /*00f0*/  FMUL R9, R4, R4 ;  /* 0x0000000404097220 */ /* 0x000fe20000400000 */
[----:B------:R-:W-:Y:S02]  /*0100*/  SHF.L.U32 R5, R5, 0x10, RZ ;  /* 0x0000001005057819 */ /* 0x000fe400000006ff */
[----:B---3--:R-:W-:Y:S01]  /*0110*/  PRMT R7, R6, 0x7632, R7 ;  /* 0x0000763206077816 */ /* 0x008fe20000000007 */
[----:B------:R-:W-:Y:S01]  /*0120*/  FMUL R9, R4, R9 ;  /* 0x0000000904097220 */ /* 0x000fe20000400000 */
[----:B------:R-:W-:Y:S01]  /*0130*/  SHF.L.U32 R6, R6, 0x10, RZ ;  /* 0x0000001006067819 */ /* 0x000fe200000006ff */
[----:B------:R-:W-:Y:S01]  /*0140*/  FMUL R0, R5, R5 ;  /* 0x0000000505007220 */ /* 0x000fe20000400000 */
[----:B------:R-:W-:Y:S01]  /*0150*/  SHF.L.U32 R7, R7, 0x10, RZ ;  /* 0x0000001007077819 */ /* 0x000fe200000006ff */
[----:B------:R-:W-:Y:S02]  /*0160*/  FFMA R9, R9, 0.044714998453855514526, R4 ;  /* 0x3d37271309097823 */ /* 0x000fe40000000004 */
[----:B------:R-:W-:-:S02]  /*0170*/  FMUL R0, R5, R0 ;  /* 0x0000000005007220 */ /* 0x000fc40000400000 */
[----:B------:R-:W-:Y:S02]  /*0180*/  FMUL R9, R9, 0.79788458347320556641 ;  /* 0x3f4c422a09097820 */ /* 0x000fe40000400000 */
[----:B------:R-:W-:Y:S02]  /*0190*/  FFMA R0, R0, 0.044714998453855514526, R5 ;  /* 0x3d37271300007823 */ /* 0x000fe40000000005 */
[----:B------:R-:W-:Y:S02]  /*01a0*/  FADD.FTZ R10, |R9|, -RZ ;  /* 0x800000ff090a7221 */ /* 0x000fe40000010200 */
[----:B------:R-:W-:-:S03]  /*01b0*/  FMUL R8, R0, 0.79788458347320556641 ;  /* 0x3f4c422a00087820 */ /* 0x000fc60000400000 */
[----:B------:R-:W-:-:S13]  /*01c0*/  FSETP.GE.AND P0, PT, R10, 0.60000002384185791016, PT ;  /* 0x3f19999a0a00780b */ /* 0x000fda0003f06000 */
[----:B------:R-:W-:Y:S05]  /*01d0*/  @!P0 BRA `(.L_x_1) ;  /* 0x000000a000008947 */ /* 0x000fea0003800000 */
[C---:B------:R-:W-:Y:S01]  /*01e0*/  FMUL R0, R10.reuse, 2.8853900432586669922 ;  /* 0x4038aa3b0a007820 */ /* 0x040fe20000400000 */
[----:B------:R-:W-:Y:S02]  /*01f0*/  MOV R12, 0x3f800000 ;  /* 0x3f800000000c7802 */ /* 0x000fe40000000f00 */
[----:B------:R-:W-:-:S03]  /*0200*/  FSETP.GE.AND P0, PT, R10, 9.010913848876953125, PT ;  /* 0x41102cb40a00780b */ /* 0x000fc60003f06000 */
[----:B------:R-:W0:Y:S02]  /*0210*/  MUFU.EX2 R0, R0 ;  /* 0x0000000000007308 */ /* 0x000e240000000800 */
[----:B0-----:R-:W-:-:S06]  /*0220*/  FADD R11, R0, 1 ;  /* 0x3f800000000b7421 */ /* 0x001fcc0000000000 */
[----:B------:R-:W0:Y:S02]  /*0230*/  MUFU.RCP R11, R11 ;  /* 0x0000000b000b7308 */ /* 0x000e240000001000 */
[----:B0-----:R-:W-:-:S05]  /*0240*/  FFMA.FTZ R12, R11, -2, R12 ;  /* 0xc00000000b0c7823 */ /* 0x001fca000001000c */
[----:B------:R-:W-:-:S04]  /*0250*/  FSEL R12, R12, 1, !P0 ;  /* 0x3f8000000c0c7808 */ /* 0x000fc80004000000 */
[----:B------:R-:W-:Y:S01]  /*0260*/  LOP3.LUT R9, R12, 0x80000000, R9, 0xf8, !PT ;  /* 0x800000000c097812 */ /* 0x000fe200078ef809 */
[----:B------:R-:W-:Y:S05]  /*0270*/  BRA `(.L_x_2) ;  /* 0x0000007000007947 */ /* 0x000fea0003800000 */
.L_x_1:
[----:B------:R-:W-:Y:S01]  /*0280*/  MOV R0, 0x3c80f082 ;  /* 0x3c80f08200007802 */ /* 0x000fe20000000f00 */
[----:B------:R-:W-:-:S04]  /*0290*/  FMUL R11, R9, R9 ;  /* 0x00000009090b7220 */ /* 0x000fc80000400000 */
[----:B------:R-:W-:-:S04]  /*02a0*/  FFMA.FTZ R0, R11, R0, -0.052303962409496307373 ;  /* 0xbd563cae0b007423 */ /* 0x000fc80000010000 */
[----:B------:R-:W-:-:S04]  /*02b0*/  FFMA.FTZ R0, R11, R0, 0.1331529766321182251 ;  /* 0x3e0859410b007423 */ /* 0x000fc80000010000 */
[----:B------:R-:W-:-:S04]  /*02c0*/  FFMA.FTZ R0, R11, R0, -0.33332768082618713379 ;  /* 0xbeaaa9ed0b007423 */ /* 0x000fc80000010000 */
[----:B------:R-:W-:-:S04]  /*02d0*/  FFMA.FTZ R0, R11, R0, RZ ;  /* 0x000000000b007223 */ /* 0x000fc800000100ff */
[----:B------:R-:W-:-:S02]  /*02e0*/  FFMA.FTZ R9, R9, R0, R9 ;  /* 0x0000000009097223 */ /* 0x000fc40000010009 */
.L_x_2:
[----:B------:R-:W-:Y:S05]  /*02f0*/  BSYNC B0 ;  /* 0x0000000000007941 */ /* 0x000fea0003800000 */
.L_x_0:
[----:B------:R-:W-:Y:S01]  /*0300*/  FADD.FTZ R12, |R8|, -RZ ;  /* 0x800000ff080c7221 */ /* 0x000fe20000010200 */
[----:B------:R-:W-:Y:S04]  /*0310*/  BSSY B0, `(.L_x_3) ;  /* 0x0000014000007945 */ /* 0x000fe80003800000 */
        /* <DEDUP_REMOVED lines=12> */
.L_x_4:
[----:B------:R-:W-:Y:S01]  /*03e0*/  MOV R0, 0x3c80f082 ;  /* 0x3c80f08200007802 */ /* 0x000fe20000000f00 */
[----:B------:R-:W-:-:S04]  /*03f0*/  FMUL R11, R8, R8 ;  /* 0x00000008080b7220 */ /* 0x000fc80000400000 */
[----:B------:R-:W-:-:S04]  /*0400*/  FFMA.FTZ R0, R11, R0, -0.052303962409496307373 ;  /* 0xbd563cae0b007423 */ /* 0x000fc80000010000 */
[----:B------:R-:W-:-:S04]  /*0410*/  FFMA.FTZ R0, R11, R0, 0.1331529766321182251 ;  /* 0x3e0859410b007423 */ /* 0x000fc80000010000 */
[----:B------:R-:W-:-:S04]  /*0420*/  FFMA.FTZ R0, R11, R0, -0.33332768082618713379 ;  /* 0xbeaaa9ed0b007423 */ /* 0x000fc80000010000 */
[----:B------:R-:W-:-:S04]  /*0430*/  FFMA.FTZ R11, R11, R0, RZ ;  /* 0x000000000b0b7223 */ /* 0x000fc800000100ff */
[----:B------:R-:W-:-:S02]  /*0440*/  FFMA.FTZ R8, R8, R11, R8 ;  /* 0x0000000b08087223 */ /* 0x000fc40000010008 */
.L_x_5:
[----:B------:R-:W-:Y:S05]  /*0450*/  BSYNC B0 ;  /* 0x0000000000007941 */ /* 0x000fea0003800000 */
.L_x_3:
[----:B------:R-:W-:Y:S01]  /*0460*/  FMUL R5, R5, 0.5 ;  /* 0x3f00000005057820 */ /* 0x000fe20000400000 */
[----:B------:R-:W-:Y:S01]  /*0470*/  FMUL R4, R4, 0.5 ;  /* 0x3f00000004047820 */ /* 0x000fe20000400000 */
[----:B------:R-:W-:Y:S01]  /*0480*/  FADD R9, R9, 1 ;  /* 0x3f80000009097421 */ /* 0x000fe20000000000 */
[----:B------:R-:W-:-:S03]  /*0490*/  FADD R8, R8, 1 ;  /* 0x3f80000008087421 */ /* 0x000fc60000000000 */
[----:B------:R-:W-:Y:S01]  /*04a0*/  FMUL R9, R4, R9 ;  /* 0x0000000904097220 */ /* 0x000fe20000400000 */
[----:B------:R-:W-:-:S03]  /*04b0*/  FMUL R8, R5, R8 ;  /* 0x0000000805087220 */ /* 0x000fc60000400000 */
[----:B------:R-:W-:Y:S01]  /*04c0*/  FMUL R6, R6, R9 ;  /* 0x0000000906067220 */ /* 0x000fe20000400000 */
[----:B------:R-:W-:-:S05]  /*04d0*/  FMUL R7, R7, R8 ;  /* 0x0000000807077220 */ /* 0x000fca0000400000 */
[----:B------:R-:W-:-:S05]  /*04e0*/  F2FP.BF16.PACK_AB R7, R7, R6 ;  /* 0x000000060707723e */ /* 0x000fca00000010ff */
[----:B------:R-:W-:Y:S01]  /*04f0*/  STG.E [R2.64], R7 ;  /* 0x0000000702007986 */ /* 0x000fe2000c101904 */
[----:B------:R-:W-:Y:S05]  /*0500*/  EXIT ;  /* 0x000000000000794d */ /* 0x000fea0003800000 */
.L_x_6:
[----:B------:R-:W-:-:S00]  /*0510*/  BRA `(.L_x_6) ;  /* 0xfffffff000007947 */ /* 0x000fc0000383ffff */
[----:B------:R-:W-:-:S00]  /*0520*/  NOP ;  /* 0x0000000000007918 */ /* 0x000fc00000000000 */
        /* <DEDUP_REMOVED lines=13> */
.L_x_7:


//--------------------- .nv.global.init           --------------------------
	.section	.nv.global.init,"aw",@progbits
.nv.global.init:
	.type		_$_str,@object
	.size		_$_str,(.L_0 - _$_str)
_$_str:
        /*0000*/ 	.byte	0x5f, 0x5f, 0x43, 0x55, 0x44, 0x41, 0x5f, 0x46, 0x54, 0x5a, 0x00
.L_0:
